//
// Generated by NVIDIA NVVM Compiler
//
// Compiler Build ID: CL-36424714
// Cuda compilation tools, release 13.0, V13.0.88
// Based on NVVM 20.0.0
//

.version 9.0
.target sm_100
.address_size 64

	// .globl	_Z12histo_kernelPjS_jj
.extern .shared .align 16 .b8 bins_s[];

.visible .entry _Z12histo_kernelPjS_jj(
	.param .u64 .ptr .align 1 _Z12histo_kernelPjS_jj_param_0,
	.param .u64 .ptr .align 1 _Z12histo_kernelPjS_jj_param_1,
	.param .u32 _Z12histo_kernelPjS_jj_param_2,
	.param .u32 _Z12histo_kernelPjS_jj_param_3
)
{
	.reg .pred 	%p<7>;
	.reg .b32 	%r<32>;
	.reg .b64 	%rd<9>;

	ld.param.u64 	%rd3, [_Z12histo_kernelPjS_jj_param_0];
	ld.param.u64 	%rd4, [_Z12histo_kernelPjS_jj_param_1];
	ld.param.u32 	%r11, [_Z12histo_kernelPjS_jj_param_2];
	ld.param.u32 	%r12, [_Z12histo_kernelPjS_jj_param_3];
	mov.u32 	%r13, %ctaid.x;
	mov.u32 	%r1, %ntid.x;
	mov.u32 	%r31, %tid.x;
	mad.lo.s32 	%r30, %r13, %r1, %r31;
	setp.ge.u32 	%p1, %r31, %r12;
	@%p1 bra 	$L__BB0_3;
	mov.u32 	%r15, bins_s;
	mov.u32 	%r29, %r31;
$L__BB0_2:
	shl.b32 	%r14, %r29, 2;
	add.s32 	%r16, %r15, %r14;
	mov.b32 	%r17, 0;
	st.shared.u32 	[%r16], %r17;
	add.s32 	%r29, %r29, %r1;
	setp.lt.u32 	%p2, %r29, %r12;
	@%p2 bra 	$L__BB0_2;
$L__BB0_3:
	bar.sync 	0;
	setp.ge.u32 	%p3, %r30, %r11;
	@%p3 bra 	$L__BB0_6;
	mov.u32 	%r18, %nctaid.x;
	mul.lo.s32 	%r6, %r1, %r18;
	cvta.to.global.u64 	%rd1, %rd3;
	mov.u32 	%r21, bins_s;
$L__BB0_5:
	mul.wide.u32 	%rd5, %r30, 4;
	add.s64 	%rd6, %rd1, %rd5;
	ld.global.u32 	%r19, [%rd6];
	shl.b32 	%r20, %r19, 2;
	add.s32 	%r22, %r21, %r20;
	atom.shared.add.u32 	%r23, [%r22], 1;
	add.s32 	%r30, %r30, %r6;
	setp.lt.u32 	%p4, %r30, %r11;
	@%p4 bra 	$L__BB0_5;
$L__BB0_6:
	setp.ge.u32 	%p5, %r31, %r12;
	bar.sync 	0;
	@%p5 bra 	$L__BB0_9;
	cvta.to.global.u64 	%rd2, %rd4;
	mov.u32 	%r25, bins_s;
$L__BB0_8:
	mul.wide.u32 	%rd7, %r31, 4;
	add.s64 	%rd8, %rd2, %rd7;
	shl.b32 	%r24, %r31, 2;
	add.s32 	%r26, %r25, %r24;
	ld.shared.u32 	%r27, [%r26];
	atom.global.add.u32 	%r28, [%rd8], %r27;
	add.s32 	%r31, %r31, %r1;
	setp.lt.u32 	%p6, %r31, %r12;
	@%p6 bra 	$L__BB0_8;
$L__BB0_9:
	ret;

}


// ===== COMPILED SASS (sm_100) =====

	.target	sm_100

	.elftype	@"ET_EXEC"


//--------------------- .note.nv.tkinfo           --------------------------
	.section	.note.nv.tkinfo,"",@"SHT_NOTE"
	.sectionflags	@"SHF_NOTE_NV_TKINFO"
	.tkinfo
        /*0018*/ 	.word	0x00000002
        /*0030*/ 	.string	""
        /*0030*/ 	.string	"ptxas"
        /*0030*/ 	.string	"Cuda compilation tools, release 13.0, V13.0.88"
        /*0030*/ 	.string	"Build cuda_13.0.r13.0/compiler.36424714_0"
        /*0030*/ 	.string	"-arch sm_100 -m 64 "



//--------------------- .note.nv.cuinfo           --------------------------
	.section	.note.nv.cuinfo,"",@"SHT_NOTE"
	.sectionflags	@"SHF_NOTE_NV_CUINFO"
        /*0018*/ 	.short	0x0002
        /*001a*/ 	.short	0x0064
        /*001c*/ 	.short	0x0082
	.zero		2


//--------------------- .nv.info                  --------------------------
	.section	.nv.info,"",@"SHT_CUDA_INFO"
	.align	4


	//----- nvinfo : EIATTR_REGCOUNT
	.align		4
        /*0000*/ 	.byte	0x04, 0x2f
        /*0002*/ 	.short	(.L_1 - .L_0)
	.align		4
.L_0:
        /*0004*/ 	.word	index@(_Z12histo_kernelPjS_jj)
        /*0008*/ 	.word	0x0000000e


	//----- nvinfo : EIATTR_FRAME_SIZE
	.align		4
.L_1:
        /*000c*/ 	.byte	0x04, 0x11
        /*000e*/ 	.short	(.L_3 - .L_2)
	.align		4
.L_2:
        /*0010*/ 	.word	index@(_Z12histo_kernelPjS_jj)
        /*0014*/ 	.word	0x00000000


	//----- nvinfo : EIATTR_MIN_STACK_SIZE
	.align		4
.L_3:
        /*0018*/ 	.byte	0x04, 0x12
        /*001a*/ 	.short	(.L_5 - .L_4)
	.align		4
.L_4:
        /*001c*/ 	.word	index@(_Z12histo_kernelPjS_jj)
        /*0020*/ 	.word	0x00000000
.L_5:


//--------------------- .nv.compat                --------------------------
	.section	.nv.compat,"",@"SHT_CUDA_COMPAT_INFO"
	.align	4
        /*0000*/ 	.byte	0x02, 0x09, 0x00, 0x00, 0x02, 0x02, 0x01, 0x00, 0x02, 0x05, 0x05, 0x00, 0x03, 0x07, 0x01, 0x01
        /*0010*/ 	.byte	0x02, 0x03, 0x00, 0x00, 0x02, 0x06, 0x01, 0x00, 0x04, 0x0b, 0x08, 0x00, 0x09, 0x00, 0x00, 0x00
        /*0020*/ 	.byte	0x00, 0x00, 0x00, 0x00


//--------------------- .nv.info._Z12histo_kernelPjS_jj --------------------------
	.section	.nv.info._Z12histo_kernelPjS_jj,"",@"SHT_CUDA_INFO"
	.sectionflags	@""
	.align	4


	//----- nvinfo : EIATTR_CUDA_API_VERSION
	.align		4
        /*0000*/ 	.byte	0x04, 0x37
        /*0002*/ 	.short	(.L_7 - .L_6)
.L_6:
        /*0004*/ 	.word	0x00000082


	//----- nvinfo : EIATTR_KPARAM_INFO
	.align		4
.L_7:
        /*0008*/ 	.byte	0x04, 0x17
        /*000a*/ 	.short	(.L_9 - .L_8)
.L_8:
        /*000c*/ 	.word	0x00000000
        /*0010*/ 	.short	0x0003
        /*0012*/ 	.short	0x0014
        /*0014*/ 	.byte	0x00, 0xf0, 0x11, 0x00


	//----- nvinfo : EIATTR_KPARAM_INFO
	.align		4
.L_9:
        /*0018*/ 	.byte	0x04, 0x17
        /*001a*/ 	.short	(.L_11 - .L_10)
.L_10:
        /*001c*/ 	.word	0x00000000
        /*0020*/ 	.short	0x0002
        /*0022*/ 	.short	0x0010
        /*0024*/ 	.byte	0x00, 0xf0, 0x11, 0x00


	//----- nvinfo : EIATTR_KPARAM_INFO
	.align		4
.L_11:
        /*0028*/ 	.byte	0x04, 0x17
        /*002a*/ 	.short	(.L_13 - .L_12)
.L_12:
        /*002c*/ 	.word	0x00000000
        /*0030*/ 	.short	0x0001
        /*0032*/ 	.short	0x0008
        /*0034*/ 	.byte	0x00, 0xf5, 0x21, 0x00


	//----- nvinfo : EIATTR_KPARAM_INFO
	.align		4
.L_13:
        /*0038*/ 	.byte	0x04, 0x17
        /*003a*/ 	.short	(.L_15 - .L_14)
.L_14:
        /*003c*/ 	.word	0x00000000
        /*0040*/ 	.short	0x0000
        /*0042*/ 	.short	0x0000
        /*0044*/ 	.byte	0x00, 0xf5, 0x21, 0x00


	//----- nvinfo : EIATTR_SPARSE_MMA_MASK
	.align		4
.L_15:
        /*0048*/ 	.byte	0x03, 0x50
        /*004a*/ 	.short	0x0000


	//----- nvinfo : EIATTR_MAXREG_COUNT
	.align		4
        /*004c*/ 	.byte	0x03, 0x1b
        /*004e*/ 	.short	0x00ff


	//----- nvinfo : EIATTR_NUM_BARRIERS
	.align		4
        /*0050*/ 	.byte	0x02, 0x4c
        /*0052*/ 	.byte	0x01
	.zero		1


	//----- nvinfo : EIATTR_MERCURY_ISA_VERSION
	.align		4
        /*0054*/ 	.byte	0x03, 0x5f
        /*0056*/ 	.short	0x0101


	//----- nvinfo : EIATTR_VRC_CTA_INIT_COUNT
	.align		4
        /*0058*/ 	.byte	0x02, 0x4a
	.zero		1
	.zero		1


	//----- nvinfo : EIATTR_EXIT_INSTR_OFFSETS
	.align		4
        /*005c*/ 	.byte	0x04, 0x1c
        /*005e*/ 	.short	(.L_17 - .L_16)


	//   ....[0]....
.L_16:
        /*0060*/ 	.word	0x00000290


	//   ....[1]....
        /*0064*/ 	.word	0x00000350


	//----- nvinfo : EIATTR_CRS_STACK_SIZE
	.align		4
.L_17:
        /*0068*/ 	.byte	0x04, 0x1e
        /*006a*/ 	.short	(.L_19 - .L_18)
.L_18:
        /*006c*/ 	.word	0x00000000


	//----- nvinfo : EIATTR_CBANK_PARAM_SIZE
	.align		4
.L_19:
        /*0070*/ 	.byte	0x03, 0x19
        /*0072*/ 	.short	0x0018


	//----- nvinfo : EIATTR_PARAM_CBANK
	.align		4
        /*0074*/ 	.byte	0x04, 0x0a
        /*0076*/ 	.short	(.L_21 - .L_20)
	.align		4
.L_20:
        /*0078*/ 	.word	index@(.nv.constant0._Z12histo_kernelPjS_jj)
        /*007c*/ 	.short	0x0380
        /*007e*/ 	.short	0x0018


	//----- nvinfo : EIATTR_SW_WAR
	.align		4
.L_21:
        /*0080*/ 	.byte	0x04, 0x36
        /*0082*/ 	.short	(.L_23 - .L_22)
.L_22:
        /*0084*/ 	.word	0x00000008
.L_23:


//--------------------- .nv.callgraph             --------------------------
	.section	.nv.callgraph,"",@"SHT_CUDA_CALLGRAPH"
	.align	4
	.sectionentsize	8
	.align		4
        /*0000*/ 	.word	0x00000000
	.align		4
        /*0004*/ 	.word	0xffffffff
	.align		4
        /*0008*/ 	.word	0x00000000
	.align		4
        /*000c*/ 	.word	0xfffffffe
	.align		4
        /*0010*/ 	.word	0x00000000
	.align		4
        /*0014*/ 	.word	0xfffffffd
	.align		4
        /*0018*/ 	.word	0x00000000
	.align		4
        /*001c*/ 	.word	0xfffffffc


//--------------------- .text._Z12histo_kernelPjS_jj --------------------------
	.section	.text._Z12histo_kernelPjS_jj,"ax",@progbits
	.align	128
        .global         _Z12histo_kernelPjS_jj
        .type           _Z12histo_kernelPjS_jj,@function
        .size           _Z12histo_kernelPjS_jj,(.L_x_8 - _Z12histo_kernelPjS_jj)
        .other          _Z12histo_kernelPjS_jj,@"STO_CUDA_ENTRY STV_DEFAULT"
_Z12histo_kernelPjS_jj:
.text._Z12histo_kernelPjS_jj:
[----:B------:R-:W-:Y:S01]  /*0000*/  LDC R1, c[0x0][0x37c] ;  /* 0x0000df00ff017b82 */ /* 0x000fe20000000800 */
[----:B------:R-:W0:Y:S01]  /*0010*/  S2R R7, SR_TID.X ;  /* 0x0000000000077919 */ /* 0x000e220000002100 */
[----:B------:R-:W0:Y:S06]  /*0020*/  LDCU UR8, c[0x0][0x394] ;  /* 0x00007280ff0877ac */ /* 0x000e2c0008000800 */
[----:B------:R-:W1:Y:S01]  /*0030*/  S2UR UR4, SR_CTAID.X ;  /* 0x00000000000479c3 */ /* 0x000e620000002500 */
[----:B------:R-:W-:Y:S01]  /*0040*/  BSSY.RECONVERGENT B0, `(.L_x_0) ;  /* 0x0000012000007945 */ /* 0x000fe20003800200 */
[----:B------:R-:W2:Y:S01]  /*0050*/  LDCU UR5, c[0x0][0x390] ;  /* 0x00007200ff0577ac */ /* 0x000ea20008000800 */
[----:B------:R-:W3:Y:S05]  /*0060*/  LDCU.64 UR6, c[0x0][0x358] ;  /* 0x00006b00ff0677ac */ /* 0x000eea0008000a00 */
[----:B------:R-:W1:Y:S01]  /*0070*/  LDC R8, c[0x0][0x360] ;  /* 0x0000d800ff087b82 */ /* 0x000e620000000800 */
[C---:B0-----:R-:W-:Y:S01]  /*0080*/  ISETP.GE.U32.AND P2, PT, R7.reuse, UR8, PT ;  /* 0x0000000807007c0c */ /* 0x041fe2000bf46070 */
[----:B-1----:R-:W-:Y:S01]  /*0090*/  IMAD R9, R8, UR4, R7 ;  /* 0x0000000408097c24 */ /* 0x002fe2000f8e0207 */
[----:B------:R-:W-:-:S04]  /*00a0*/  ISETP.GE.U32.AND P0, PT, R7, UR8, PT ;  /* 0x0000000807007c0c */ /* 0x000fc8000bf06070 */
[----:B--2---:R-:W-:-:S07]  /*00b0*/  ISETP.GE.U32.AND P1, PT, R9, UR5, PT ;  /* 0x0000000509007c0c */ /* 0x004fce000bf26070 */
[----:B---3--:R-:W-:Y:S06]  /*00c0*/  @P2 BRA `(.L_x_1) ;  /* 0x0000000000242947 */ /* 0x008fec0003800000 */
[----:B------:R-:W0:Y:S01]  /*00d0*/  S2R R5, SR_CgaCtaId ;  /* 0x0000000000057919 */ /* 0x000e220000008800 */
[----:B------:R-:W-:Y:S01]  /*00e0*/  MOV R0, 0x400 ;  /* 0x0000040000007802 */ /* 0x000fe20000000f00 */
[----:B------:R-:W-:-:S03]  /*00f0*/  IMAD.MOV.U32 R3, RZ, RZ, R7 ;  /* 0x000000ffff037224 */ /* 0x000fc600078e0007 */
[----:B0-----:R-:W-:-:S07]  /*0100*/  LEA R0, R5, R0, 0x18 ;  /* 0x0000000005007211 */ /* 0x001fce00078ec0ff */
.L_x_2:
[----:B------:R-:W-:Y:S02]  /*0110*/  IMAD R2, R3, 0x4, R0 ;  /* 0x0000000403027824 */ /* 0x000fe400078e0200 */
[----:B------:R-:W-:-:S03]  /*0120*/  IMAD.IADD R3, R8, 0x1, R3 ;  /* 0x0000000108037824 */ /* 0x000fc600078e0203 */
[----:B------:R0:W-:Y:S02]  /*0130*/  STS [R2], RZ ;  /* 0x000000ff02007388 */ /* 0x0001e40000000800 */
[----:B------:R-:W-:-:S13]  /*0140*/  ISETP.GE.U32.AND P2, PT, R3, UR8, PT ;  /* 0x0000000803007c0c */ /* 0x000fda000bf46070 */
[----:B0-----:R-:W-:Y:S05]  /*0150*/  @!P2 BRA `(.L_x_2) ;  /* 0xfffffffc00eca947 */ /* 0x001fea000383ffff */
.L_x_1:
[----:B------:R-:W-:Y:S05]  /*0160*/  BSYNC.RECONVERGENT B0 ;  /* 0x0000000000007941 */ /* 0x000fea0003800200 */
.L_x_0:
[----:B------:R-:W-:Y:S06]  /*0170*/  BAR.SYNC.DEFER_BLOCKING 0x0 ;  /* 0x0000000000007b1d */ /* 0x000fec0000010000 */
[----:B------:R-:W-:Y:S04]  /*0180*/  BSSY.RECONVERGENT B0, `(.L_x_3) ;  /* 0x000000f000007945 */ /* 0x000fe80003800200 */
[----:B------:R-:W-:Y:S05]  /*0190*/  @P1 BRA `(.L_x_4) ;  /* 0x0000000000341947 */ /* 0x000fea0003800000 */
[----:B------:R-:W0:Y:S01]  /*01a0*/  S2R R3, SR_CgaCtaId ;  /* 0x0000000000037919 */ /* 0x000e220000008800 */
[----:B------:R-:W1:Y:S01]  /*01b0*/  LDC.64 R4, c[0x0][0x380] ;  /* 0x0000e000ff047b82 */ /* 0x000e620000000a00 */
[----:B------:R-:W2:Y:S01]  /*01c0*/  LDCU UR4, c[0x0][0x370] ;  /* 0x00006e00ff0477ac */ /* 0x000ea20008000800 */
[----:B------:R-:W-:-:S04]  /*01d0*/  MOV R0, 0x400 ;  /* 0x0000040000007802 */ /* 0x000fc80000000f00 */
[----:B0-----:R-:W-:Y:S01]  /*01e0*/  LEA R11, R3, R0, 0x18 ;  /* 0x00000000030b7211 */ /* 0x001fe200078ec0ff */
[----:B--2---:R-:W-:-:S07]  /*01f0*/  IMAD R0, R8, UR4, RZ ;  /* 0x0000000408007c24 */ /* 0x004fce000f8e02ff */
.L_x_5:
[----:B-1----:R-:W-:-:S06]  /*0200*/  IMAD.WIDE.U32 R2, R9, 0x4, R4 ;  /* 0x0000000409027825 */ /* 0x002fcc00078e0004 */
[----:B------:R-:W2:Y:S01]  /*0210*/  LDG.E R2, desc[UR6][R2.64] ;  /* 0x0000000602027981 */ /* 0x000ea2000c1e1900 */
[----:B------:R-:W-:-:S05]  /*0220*/  IMAD.IADD R9, R0, 0x1, R9 ;  /* 0x0000000100097824 */ /* 0x000fca00078e0209 */
[----:B------:R-:W-:Y:S01]  /*0230*/  ISETP.GE.U32.AND P1, PT, R9, UR5, PT ;  /* 0x0000000509007c0c */ /* 0x000fe2000bf26070 */
[----:B0-2---:R-:W-:-:S05]  /*0240*/  IMAD R6, R2, 0x4, R11 ;  /* 0x0000000402067824 */ /* 0x005fca00078e020b */
[----:B------:R0:W-:Y:S07]  /*0250*/  ATOMS.POPC.INC.32 RZ, [R6+URZ] ;  /* 0x0000000006ff7f8c */ /* 0x0001ee000d8000ff */
[----:B------:R-:W-:Y:S05]  /*0260*/  @!P1 BRA `(.L_x_5) ;  /* 0xfffffffc00e49947 */ /* 0x000fea000383ffff */
.L_x_4:
[----:B------:R-:W-:Y:S05]  /*0270*/  BSYNC.RECONVERGENT B0 ;  /* 0x0000000000007941 */ /* 0x000fea0003800200 */
.L_x_3:
[----:B------:R-:W-:Y:S06]  /*0280*/  BAR.SYNC.DEFER_BLOCKING 0x0 ;  /* 0x0000000000007b1d */ /* 0x000fec0000010000 */
[----:B------:R-:W-:Y:S05]  /*0290*/  @P0 EXIT ;  /* 0x000000000000094d */ /* 0x000fea0003800000 */
[----:B------:R-:W1:Y:S01]  /*02a0*/  S2UR UR5, SR_CgaCtaId ;  /* 0x00000000000579c3 */ /* 0x000e620000008800 */
[----:B------:R-:W-:-:S07]  /*02b0*/  UMOV UR4, 0x400 ;  /* 0x0000040000047882 */ /* 0x000fce0000000000 */
[----:B------:R-:W2:Y:S01]  /*02c0*/  LDC.64 R4, c[0x0][0x388] ;  /* 0x0000e200ff047b82 */ /* 0x000ea20000000a00 */
[----:B-1----:R-:W-:-:S12]  /*02d0*/  ULEA UR4, UR5, UR4, 0x18 ;  /* 0x0000000405047291 */ /* 0x002fd8000f8ec0ff */
.L_x_6:
[C---:B------:R-:W-:Y:S01]  /*02e0*/  LEA R0, R7.reuse, UR4, 0x2 ;  /* 0x0000000407007c11 */ /* 0x040fe2000f8e10ff */
[----:B-12---:R-:W-:-:S04]  /*02f0*/  IMAD.WIDE.U32 R2, R7, 0x4, R4 ;  /* 0x0000000407027825 */ /* 0x006fc800078e0004 */
[----:B------:R-:W1:Y:S01]  /*0300*/  LDS R9, [R0] ;  /* 0x0000000000097984 */ /* 0x000e620000000800 */
[----:B------:R-:W-:-:S05]  /*0310*/  IMAD.IADD R7, R8, 0x1, R7 ;  /* 0x0000000108077824 */ /* 0x000fca00078e0207 */
[----:B------:R-:W-:Y:S01]  /*0320*/  ISETP.GE.U32.AND P0, PT, R7, UR8, PT ;  /* 0x0000000807007c0c */ /* 0x000fe2000bf06070 */
[----:B-1----:R1:W-:-:S12]  /*0330*/  REDG.E.ADD.STRONG.GPU desc[UR6][R2.64], R9 ;  /* 0x000000090200798e */ /* 0x0023d8000c12e106 */
[----:B------:R-:W-:Y:S05]  /*0340*/  @!P0 BRA `(.L_x_6) ;  /* 0xfffffffc00e48947 */ /* 0x000fea000383ffff */
[----:B------:R-:W-:Y:S05]  /*0350*/  EXIT ;  /* 0x000000000000794d */ /* 0x000fea0003800000 */
.L_x_7:
[----:B------:R-:W-:-:S00]  /*0360*/  BRA `(.L_x_7) ;  /* 0xfffffffc00fc7947 */ /* 0x000fc0000383ffff */
[----:B------:R-:W-:-:S00]  /*0370*/  NOP ;  /* 0x0000000000007918 */ /* 0x000fc00000000000 */
        /* <DEDUP_REMOVED lines=8> */
.L_x_8:


//--------------------- .nv.shared._Z12histo_kernelPjS_jj --------------------------
	.section	.nv.shared._Z12histo_kernelPjS_jj,"aw",@nobits
	.sectionflags	@""
	.align	16
	.zero		1024


//--------------------- .nv.shared.reserved.0     --------------------------
	.section	.nv.shared.reserved.0,"aw",@nobits
	.weak		__nv_reservedSMEM_offset_0_alias
	.size		__nv_reservedSMEM_offset_0_alias, 0, 64
	.other		__nv_reservedSMEM_offset_0_alias,@"STO_CUDA_RESERVED_SHARED STV_DEFAULT"
__nv_reservedSMEM_offset_0_alias:
	.zero		0
	.zero		64


//--------------------- .nv.constant0._Z12histo_kernelPjS_jj --------------------------
	.section	.nv.constant0._Z12histo_kernelPjS_jj,"a",@progbits
	.sectionflags	@""
	.align	4
.nv.constant0._Z12histo_kernelPjS_jj:
	.zero		920


//--------------------- SYMBOLS --------------------------

	.type		.nv.reservedSmem.offset0,@object
	.size		.nv.reservedSmem.offset0,0x4
	.type		.nv.reservedSmem.cap,@object
	.size		.nv.reservedSmem.cap,0x4
